//
// Generated by NVIDIA NVVM Compiler
//
// Compiler Build ID: CL-36424714
// Cuda compilation tools, release 13.0, V13.0.88
// Based on NVVM 20.0.0
//

.version 9.0
.target sm_100
.address_size 64

	// .globl	_Z9reductionPfS_j
// _ZZ9reductionPfS_jE16partialSumVector has been demoted

.visible .entry _Z9reductionPfS_j(
	.param .u64 .ptr .align 1 _Z9reductionPfS_j_param_0,
	.param .u64 .ptr .align 1 _Z9reductionPfS_j_param_1,
	.param .u32 _Z9reductionPfS_j_param_2
)
{
	.reg .pred 	%p<5>;
	.reg .b32 	%r<28>;
	.reg .b32 	%f<7>;
	.reg .b64 	%rd<11>;
	// demoted variable
	.shared .align 4 .b8 _ZZ9reductionPfS_jE16partialSumVector[4096];
	ld.param.u64 	%rd2, [_Z9reductionPfS_j_param_0];
	ld.param.u64 	%rd3, [_Z9reductionPfS_j_param_1];
	ld.param.u32 	%r10, [_Z9reductionPfS_j_param_2];
	cvta.to.global.u64 	%rd1, %rd3;
	mov.u32 	%r1, %tid.x;
	mov.u32 	%r2, %ctaid.x;
	mov.u32 	%r3, %ntid.x;
	mul.lo.s32 	%r11, %r3, %r2;
	shl.b32 	%r12, %r11, 1;
	add.s32 	%r4, %r12, %r1;
	setp.ge.u32 	%p1, %r4, %r10;
	shl.b32 	%r13, %r1, 2;
	mov.u32 	%r14, _ZZ9reductionPfS_jE16partialSumVector;
	add.s32 	%r5, %r14, %r13;
	@%p1 bra 	$L__BB0_2;
	mul.wide.u32 	%rd4, %r4, 4;
	add.s64 	%rd5, %rd1, %rd4;
	ld.global.f32 	%f1, [%rd5];
	st.shared.f32 	[%r5], %f1;
	bra.uni 	$L__BB0_3;
$L__BB0_2:
	mov.b32 	%r15, 0;
	st.shared.u32 	[%r5], %r15;
$L__BB0_3:
	add.s32 	%r6, %r4, %r3;
	setp.ge.u32 	%p2, %r6, %r10;
	@%p2 bra 	$L__BB0_5;
	mul.wide.u32 	%rd6, %r6, 4;
	add.s64 	%rd7, %rd1, %rd6;
	ld.global.f32 	%f2, [%rd7];
	shl.b32 	%r19, %r3, 2;
	add.s32 	%r20, %r5, %r19;
	st.shared.f32 	[%r20], %f2;
	bra.uni 	$L__BB0_6;
$L__BB0_5:
	shl.b32 	%r16, %r3, 2;
	add.s32 	%r17, %r5, %r16;
	mov.b32 	%r18, 0;
	st.shared.u32 	[%r17], %r18;
$L__BB0_6:
	add.s32 	%r7, %r5, %r13;
	mov.b32 	%r27, 1;
$L__BB0_7:
	bar.sync 	0;
	add.s32 	%r23, %r27, -1;
	and.b32  	%r24, %r23, %r1;
	setp.ne.s32 	%p3, %r24, 0;
	@%p3 bra 	$L__BB0_9;
	shl.b32 	%r25, %r27, 2;
	add.s32 	%r26, %r7, %r25;
	ld.shared.f32 	%f3, [%r26];
	ld.shared.f32 	%f4, [%r7];
	add.f32 	%f5, %f3, %f4;
	st.shared.f32 	[%r7], %f5;
$L__BB0_9:
	shl.b32 	%r27, %r27, 1;
	setp.le.u32 	%p4, %r27, %r3;
	@%p4 bra 	$L__BB0_7;
	cvta.to.global.u64 	%rd8, %rd2;
	ld.shared.f32 	%f6, [_ZZ9reductionPfS_jE16partialSumVector];
	mul.wide.u32 	%rd9, %r2, 4;
	add.s64 	%rd10, %rd8, %rd9;
	st.global.f32 	[%rd10], %f6;
	ret;

}


// ===== COMPILED SASS (sm_100) =====

	.target	sm_100

	.elftype	@"ET_EXEC"


//--------------------- .note.nv.tkinfo           --------------------------
	.section	.note.nv.tkinfo,"",@"SHT_NOTE"
	.sectionflags	@"SHF_NOTE_NV_TKINFO"
	.tkinfo
        /*0018*/ 	.word	0x00000002
        /*0030*/ 	.string	""
        /*0030*/ 	.string	"ptxas"
        /*0030*/ 	.string	"Cuda compilation tools, release 13.0, V13.0.88"
        /*0030*/ 	.string	"Build cuda_13.0.r13.0/compiler.36424714_0"
        /*0030*/ 	.string	"-arch sm_100 -m 64 "



//--------------------- .note.nv.cuinfo           --------------------------
	.section	.note.nv.cuinfo,"",@"SHT_NOTE"
	.sectionflags	@"SHF_NOTE_NV_CUINFO"
        /*0018*/ 	.short	0x0002
        /*001a*/ 	.short	0x0064
        /*001c*/ 	.short	0x0082
	.zero		2


//--------------------- .nv.info                  --------------------------
	.section	.nv.info,"",@"SHT_CUDA_INFO"
	.align	4


	//----- nvinfo : EIATTR_REGCOUNT
	.align		4
        /*0000*/ 	.byte	0x04, 0x2f
        /*0002*/ 	.short	(.L_1 - .L_0)
	.align		4
.L_0:
        /*0004*/ 	.word	index@(_Z9reductionPfS_j)
        /*0008*/ 	.word	0x00000010


	//----- nvinfo : EIATTR_FRAME_SIZE
	.align		4
.L_1:
        /*000c*/ 	.byte	0x04, 0x11
        /*000e*/ 	.short	(.L_3 - .L_2)
	.align		4
.L_2:
        /*0010*/ 	.word	index@(_Z9reductionPfS_j)
        /*0014*/ 	.word	0x00000000


	//----- nvinfo : EIATTR_MIN_STACK_SIZE
	.align		4
.L_3:
        /*0018*/ 	.byte	0x04, 0x12
        /*001a*/ 	.short	(.L_5 - .L_4)
	.align		4
.L_4:
        /*001c*/ 	.word	index@(_Z9reductionPfS_j)
        /*0020*/ 	.word	0x00000000
.L_5:


//--------------------- .nv.compat                --------------------------
	.section	.nv.compat,"",@"SHT_CUDA_COMPAT_INFO"
	.align	4
        /*0000*/ 	.byte	0x02, 0x09, 0x00, 0x00, 0x02, 0x02, 0x01, 0x00, 0x02, 0x05, 0x05, 0x00, 0x03, 0x07, 0x01, 0x01
        /*0010*/ 	.byte	0x02, 0x03, 0x00, 0x00, 0x02, 0x06, 0x01, 0x00, 0x04, 0x0b, 0x08, 0x00, 0x09, 0x00, 0x00, 0x00
        /*0020*/ 	.byte	0x00, 0x00, 0x00, 0x00


//--------------------- .nv.info._Z9reductionPfS_j --------------------------
	.section	.nv.info._Z9reductionPfS_j,"",@"SHT_CUDA_INFO"
	.sectionflags	@""
	.align	4


	//----- nvinfo : EIATTR_CUDA_API_VERSION
	.align		4
        /*0000*/ 	.byte	0x04, 0x37
        /*0002*/ 	.short	(.L_7 - .L_6)
.L_6:
        /*0004*/ 	.word	0x00000082


	//----- nvinfo : EIATTR_KPARAM_INFO
	.align		4
.L_7:
        /*0008*/ 	.byte	0x04, 0x17
        /*000a*/ 	.short	(.L_9 - .L_8)
.L_8:
        /*000c*/ 	.word	0x00000000
        /*0010*/ 	.short	0x0002
        /*0012*/ 	.short	0x0010
        /*0014*/ 	.byte	0x00, 0xf0, 0x11, 0x00


	//----- nvinfo : EIATTR_KPARAM_INFO
	.align		4
.L_9:
        /*0018*/ 	.byte	0x04, 0x17
        /*001a*/ 	.short	(.L_11 - .L_10)
.L_10:
        /*001c*/ 	.word	0x00000000
        /*0020*/ 	.short	0x0001
        /*0022*/ 	.short	0x0008
        /*0024*/ 	.byte	0x00, 0xf5, 0x21, 0x00


	//----- nvinfo : EIATTR_KPARAM_INFO
	.align		4
.L_11:
        /*0028*/ 	.byte	0x04, 0x17
        /*002a*/ 	.short	(.L_13 - .L_12)
.L_12:
        /*002c*/ 	.word	0x00000000
        /*0030*/ 	.short	0x0000
        /*0032*/ 	.short	0x0000
        /*0034*/ 	.byte	0x00, 0xf5, 0x21, 0x00


	//----- nvinfo : EIATTR_SPARSE_MMA_MASK
	.align		4
.L_13:
        /*0038*/ 	.byte	0x03, 0x50
        /*003a*/ 	.short	0x0000


	//----- nvinfo : EIATTR_MAXREG_COUNT
	.align		4
        /*003c*/ 	.byte	0x03, 0x1b
        /*003e*/ 	.short	0x00ff


	//----- nvinfo : EIATTR_NUM_BARRIERS
	.align		4
        /*0040*/ 	.byte	0x02, 0x4c
        /*0042*/ 	.byte	0x01
	.zero		1


	//----- nvinfo : EIATTR_MERCURY_ISA_VERSION
	.align		4
        /*0044*/ 	.byte	0x03, 0x5f
        /*0046*/ 	.short	0x0101


	//----- nvinfo : EIATTR_VRC_CTA_INIT_COUNT
	.align		4
        /*0048*/ 	.byte	0x02, 0x4a
	.zero		1
	.zero		1


	//----- nvinfo : EIATTR_EXIT_INSTR_OFFSETS
	.align		4
        /*004c*/ 	.byte	0x04, 0x1c
        /*004e*/ 	.short	(.L_15 - .L_14)


	//   ....[0]....
.L_14:
        /*0050*/ 	.word	0x000002e0


	//----- nvinfo : EIATTR_CBANK_PARAM_SIZE
	.align		4
.L_15:
        /*0054*/ 	.byte	0x03, 0x19
        /*0056*/ 	.short	0x0014


	//----- nvinfo : EIATTR_PARAM_CBANK
	.align		4
        /*0058*/ 	.byte	0x04, 0x0a
        /*005a*/ 	.short	(.L_17 - .L_16)
	.align		4
.L_16:
        /*005c*/ 	.word	index@(.nv.constant0._Z9reductionPfS_j)
        /*0060*/ 	.short	0x0380
        /*0062*/ 	.short	0x0014


	//----- nvinfo : EIATTR_SW_WAR
	.align		4
.L_17:
        /*0064*/ 	.byte	0x04, 0x36
        /*0066*/ 	.short	(.L_19 - .L_18)
.L_18:
        /*0068*/ 	.word	0x00000008
.L_19:


//--------------------- .nv.callgraph             --------------------------
	.section	.nv.callgraph,"",@"SHT_CUDA_CALLGRAPH"
	.align	4
	.sectionentsize	8
	.align		4
        /*0000*/ 	.word	0x00000000
	.align		4
        /*0004*/ 	.word	0xffffffff
	.align		4
        /*0008*/ 	.word	0x00000000
	.align		4
        /*000c*/ 	.word	0xfffffffe
	.align		4
        /*0010*/ 	.word	0x00000000
	.align		4
        /*0014*/ 	.word	0xfffffffd
	.align		4
        /*0018*/ 	.word	0x00000000
	.align		4
        /*001c*/ 	.word	0xfffffffc


//--------------------- .text._Z9reductionPfS_j   --------------------------
	.section	.text._Z9reductionPfS_j,"ax",@progbits
	.align	128
        .global         _Z9reductionPfS_j
        .type           _Z9reductionPfS_j,@function
        .size           _Z9reductionPfS_j,(.L_x_2 - _Z9reductionPfS_j)
        .other          _Z9reductionPfS_j,@"STO_CUDA_ENTRY STV_DEFAULT"
_Z9reductionPfS_j:
.text._Z9reductionPfS_j:
[----:B------:R-:W-:Y:S01]  /*0000*/  LDC R1, c[0x0][0x37c] ;  /* 0x0000df00ff017b82 */ /* 0x000fe20000000800 */
[----:B------:R-:W0:Y:S07]  /*0010*/  S2R R13, SR_CTAID.X ;  /* 0x00000000000d7919 */ /* 0x000e2e0000002500 */
[----:B------:R-:W0:Y:S01]  /*0020*/  LDC R6, c[0x0][0x360] ;  /* 0x0000d800ff067b82 */ /* 0x000e220000000800 */
[----:B------:R-:W1:Y:S01]  /*0030*/  LDCU UR4, c[0x0][0x390] ;  /* 0x00007200ff0477ac */ /* 0x000e620008000800 */
[----:B------:R-:W2:Y:S01]  /*0040*/  S2R R11, SR_TID.X ;  /* 0x00000000000b7919 */ /* 0x000ea20000002100 */
[----:B------:R-:W3:Y:S01]  /*0050*/  LDCU.64 UR6, c[0x0][0x358] ;  /* 0x00006b00ff0677ac */ /* 0x000ee20008000a00 */
[----:B0-----:R-:W-:-:S04]  /*0060*/  IMAD R0, R13, R6, RZ ;  /* 0x000000060d007224 */ /* 0x001fc800078e02ff */
[----:B--2---:R-:W-:-:S04]  /*0070*/  IMAD R7, R0, 0x2, R11 ;  /* 0x0000000200077824 */ /* 0x004fc800078e020b */
[C---:B------:R-:W-:Y:S01]  /*0080*/  IMAD.IADD R9, R7.reuse, 0x1, R6 ;  /* 0x0000000107097824 */ /* 0x040fe200078e0206 */
[----:B-1----:R-:W-:-:S04]  /*0090*/  ISETP.GE.U32.AND P0, PT, R7, UR4, PT ;  /* 0x0000000407007c0c */ /* 0x002fc8000bf06070 */
[----:B------:R-:W-:-:S09]  /*00a0*/  ISETP.GE.U32.AND P1, PT, R9, UR4, PT ;  /* 0x0000000409007c0c */ /* 0x000fd2000bf26070 */
[----:B------:R-:W0:Y:S08]  /*00b0*/  @!P0 LDC.64 R2, c[0x0][0x388] ;  /* 0x0000e200ff028b82 */ /* 0x000e300000000a00 */
[----:B------:R-:W1:Y:S01]  /*00c0*/  @!P1 LDC.64 R4, c[0x0][0x388] ;  /* 0x0000e200ff049b82 */ /* 0x000e620000000a00 */
[----:B0-----:R-:W-:-:S06]  /*00d0*/  @!P0 IMAD.WIDE.U32 R2, R7, 0x4, R2 ;  /* 0x0000000407028825 */ /* 0x001fcc00078e0002 */
[----:B---3--:R0:W2:Y:S01]  /*00e0*/  @!P0 LDG.E R3, desc[UR6][R2.64] ;  /* 0x0000000602038981 */ /* 0x0080a2000c1e1900 */
[----:B-1----:R-:W-:-:S06]  /*00f0*/  @!P1 IMAD.WIDE.U32 R4, R9, 0x4, R4 ;  /* 0x0000000409049825 */ /* 0x002fcc00078e0004 */
[----:B------:R-:W3:Y:S01]  /*0100*/  @!P1 LDG.E R4, desc[UR6][R4.64] ;  /* 0x0000000604049981 */ /* 0x000ee2000c1e1900 */
[----:B------:R-:W1:Y:S01]  /*0110*/  S2UR UR5, SR_CgaCtaId ;  /* 0x00000000000579c3 */ /* 0x000e620000008800 */
[----:B------:R-:W-:Y:S02]  /*0120*/  UMOV UR4, 0x400 ;  /* 0x0000040000047882 */ /* 0x000fe40000000000 */
[----:B-1----:R-:W-:-:S06]  /*0130*/  ULEA UR4, UR5, UR4, 0x18 ;  /* 0x0000000405047291 */ /* 0x002fcc000f8ec0ff */
[----:B------:R-:W-:-:S04]  /*0140*/  LEA R0, R11, UR4, 0x2 ;  /* 0x000000040b007c11 */ /* 0x000fc8000f8e10ff */
[-C--:B------:R-:W-:Y:S01]  /*0150*/  LEA R7, R6, R0.reuse, 0x2 ;  /* 0x0000000006077211 */ /* 0x080fe200078e10ff */
[----:B------:R-:W-:Y:S01]  /*0160*/  IMAD.MOV.U32 R9, RZ, RZ, 0x1 ;  /* 0x00000001ff097424 */ /* 0x000fe200078e00ff */
[----:B0-----:R-:W-:Y:S01]  /*0170*/  LEA R2, R11, R0, 0x2 ;  /* 0x000000000b027211 */ /* 0x001fe200078e10ff */
[----:B--2---:R0:W-:Y:S04]  /*0180*/  @!P0 STS [R0], R3 ;  /* 0x0000000300008388 */ /* 0x0041e80000000800 */
[----:B------:R0:W-:Y:S04]  /*0190*/  @P0 STS [R0], RZ ;  /* 0x000000ff00000388 */ /* 0x0001e80000000800 */
[----:B---3--:R0:W-:Y:S04]  /*01a0*/  @!P1 STS [R7], R4 ;  /* 0x0000000407009388 */ /* 0x0081e80000000800 */
[----:B------:R0:W-:Y:S02]  /*01b0*/  @P1 STS [R7], RZ ;  /* 0x000000ff07001388 */ /* 0x0001e40000000800 */
.L_x_0:
[----:B0-----:R-:W-:Y:S01]  /*01c0*/  VIADD R0, R9, 0xffffffff ;  /* 0xffffffff09007836 */ /* 0x001fe20000000000 */
[----:B------:R-:W-:Y:S04]  /*01d0*/  BAR.SYNC.DEFER_BLOCKING 0x0 ;  /* 0x0000000000007b1d */ /* 0x000fe80000010000 */
[----:B------:R-:W-:-:S13]  /*01e0*/  LOP3.LUT P0, RZ, R0, R11, RZ, 0xc0, !PT ;  /* 0x0000000b00ff7212 */ /* 0x000fda000780c0ff */
[C---:B------:R-:W-:Y:S02]  /*01f0*/  @!P0 LEA R0, R9.reuse, R2, 0x2 ;  /* 0x0000000209008211 */ /* 0x040fe400078e10ff */
[----:B------:R-:W-:Y:S01]  /*0200*/  SHF.L.U32 R9, R9, 0x1, RZ ;  /* 0x0000000109097819 */ /* 0x000fe200000006ff */
[----:B------:R-:W-:Y:S04]  /*0210*/  @!P0 LDS R3, [R2] ;  /* 0x0000000002038984 */ /* 0x000fe80000000800 */
[----:B------:R-:W0:Y:S02]  /*0220*/  @!P0 LDS R0, [R0] ;  /* 0x0000000000008984 */ /* 0x000e240000000800 */
[----:B0-----:R-:W-:-:S05]  /*0230*/  @!P0 FADD R3, R0, R3 ;  /* 0x0000000300038221 */ /* 0x001fca0000000000 */
[----:B------:R1:W-:Y:S01]  /*0240*/  @!P0 STS [R2], R3 ;  /* 0x0000000302008388 */ /* 0x0003e20000000800 */
[----:B------:R-:W-:-:S13]  /*0250*/  ISETP.GT.U32.AND P0, PT, R9, R6, PT ;  /* 0x000000060900720c */ /* 0x000fda0003f04070 */
[----:B-1----:R-:W-:Y:S05]  /*0260*/  @!P0 BRA `(.L_x_0) ;  /* 0xfffffffc00d48947 */ /* 0x002fea000383ffff */
[----:B------:R-:W0:Y:S01]  /*0270*/  S2UR UR5, SR_CgaCtaId ;  /* 0x00000000000579c3 */ /* 0x000e220000008800 */
[----:B------:R-:W-:-:S07]  /*0280*/  UMOV UR4, 0x400 ;  /* 0x0000040000047882 */ /* 0x000fce0000000000 */
[----:B------:R-:W1:Y:S01]  /*0290*/  LDC.64 R2, c[0x0][0x380] ;  /* 0x0000e000ff027b82 */ /* 0x000e620000000a00 */
[----:B0-----:R-:W-:Y:S01]  /*02a0*/  ULEA UR4, UR5, UR4, 0x18 ;  /* 0x0000000405047291 */ /* 0x001fe2000f8ec0ff */
[----:B-1----:R-:W-:-:S08]  /*02b0*/  IMAD.WIDE.U32 R2, R13, 0x4, R2 ;  /* 0x000000040d027825 */ /* 0x002fd000078e0002 */
[----:B------:R-:W0:Y:S04]  /*02c0*/  LDS R5, [UR4] ;  /* 0x00000004ff057984 */ /* 0x000e280008000800 */
[----:B0-----:R-:W-:Y:S01]  /*02d0*/  STG.E desc[UR6][R2.64], R5 ;  /* 0x0000000502007986 */ /* 0x001fe2000c101906 */
[----:B------:R-:W-:Y:S05]  /*02e0*/  EXIT ;  /* 0x000000000000794d */ /* 0x000fea0003800000 */
.L_x_1:
[----:B------:R-:W-:-:S00]  /*02f0*/  BRA `(.L_x_1) ;  /* 0xfffffffc00fc7947 */ /* 0x000fc0000383ffff */
[----:B------:R-:W-:-:S00]  /*0300*/  NOP ;  /* 0x0000000000007918 */ /* 0x000fc00000000000 */
[----:B------:R-:W-:-:S00]  /*0310*/  NOP ;  /* 0x0000000000007918 */ /* 0x000fc00000000000 */
[----:B------:R-:W-:-:S00]  /*0320*/  NOP ;  /* 0x0000000000007918 */ /* 0x000fc00000000000 */
[----:B------:R-:W-:-:S00]  /*0330*/  NOP ;  /* 0x0000000000007918 */ /* 0x000fc00000000000 */
[----:B------:R-:W-:-:S00]  /*0340*/  NOP ;  /* 0x0000000000007918 */ /* 0x000fc00000000000 */
[----:B------:R-:W-:-:S00]  /*0350*/  NOP ;  /* 0x0000000000007918 */ /* 0x000fc00000000000 */
[----:B------:R-:W-:-:S00]  /*0360*/  NOP ;  /* 0x0000000000007918 */ /* 0x000fc00000000000 */
[----:B------:R-:W-:-:S00]  /*0370*/  NOP ;  /* 0x0000000000007918 */ /* 0x000fc00000000000 */
.L_x_2:


//--------------------- .nv.shared._Z9reductionPfS_j --------------------------
	.section	.nv.shared._Z9reductionPfS_j,"aw",@nobits
	.sectionflags	@""
	.align	4
.nv.shared._Z9reductionPfS_j:
	.zero		5120


//--------------------- .nv.shared.reserved.0     --------------------------
	.section	.nv.shared.reserved.0,"aw",@nobits
	.weak		__nv_reservedSMEM_offset_0_alias
	.size		__nv_reservedSMEM_offset_0_alias, 0, 64
	.other		__nv_reservedSMEM_offset_0_alias,@"STO_CUDA_RESERVED_SHARED STV_DEFAULT"
__nv_reservedSMEM_offset_0_alias:
	.zero		0
	.zero		64


//--------------------- .nv.constant0._Z9reductionPfS_j --------------------------
	.section	.nv.constant0._Z9reductionPfS_j,"a",@progbits
	.sectionflags	@""
	.align	4
.nv.constant0._Z9reductionPfS_j:
	.zero		916


//--------------------- SYMBOLS --------------------------

	.type		.nv.reservedSmem.offset0,@object
	.size		.nv.reservedSmem.offset0,0x4
	.type		.nv.reservedSmem.cap,@object
	.size		.nv.reservedSmem.cap,0x4
